	.headerflags	@"EF_CUDA_TEXMODE_UNIFIED EF_CUDA_64BIT_ADDRESS EF_CUDA_ACCELERATORS EF_CUDA_SM90 EF_CUDA_VIRTUAL_SM(EF_CUDA_SM90)"
	.elftype	@"ET_EXEC"


//--------------------- .nv.info                  --------------------------
	.section	.nv.info,"",@"SHT_CUDA_INFO"
	.align	4


	//----- nvinfo : EIATTR_REGCOUNT
	.align		4
        /*0000*/ 	.byte	0x04, 0x2f
        /*0002*/ 	.short	(.L_3 - .L_2)
	.align		4
.L_2:
        /*0004*/ 	.word	index@(triton_poi_fused__native_batch_norm_legit_no_training_relu_18)
        /*0008*/ 	.word	0x00000010


	//----- nvinfo : EIATTR_MIN_STACK_SIZE
	.align		4
.L_3:
        /*000c*/ 	.byte	0x04, 0x12
        /*000e*/ 	.short	(.L_5 - .L_4)
	.align		4
.L_4:
        /*0010*/ 	.word	index@(triton_poi_fused__native_batch_norm_legit_no_training_relu_18)
        /*0014*/ 	.word	0x00000000


	//----- nvinfo : EIATTR_FRAME_SIZE
	.align		4
.L_5:
        /*0018*/ 	.byte	0x04, 0x11
        /*001a*/ 	.short	(.L_7 - .L_6)
	.align		4
.L_6:
        /*001c*/ 	.word	index@(triton_poi_fused__native_batch_norm_legit_no_training_relu_18)
        /*0020*/ 	.word	0x00000000


	//----- nvinfo : EIATTR_MIN_STACK_SIZE
	.align		4
.L_7:
        /*0024*/ 	.byte	0x04, 0x12
        /*0026*/ 	.short	(.L_9 - .L_8)
	.align		4
.L_8:
        /*0028*/ 	.word	index@(triton_poi_fused__native_batch_norm_legit_no_training_relu_18)
        /*002c*/ 	.word	0x00000000
.L_9:


//--------------------- .nv.info.triton_poi_fused__native_batch_norm_legit_no_training_relu_18 --------------------------
	.section	.nv.info.triton_poi_fused__native_batch_norm_legit_no_training_relu_18,"",@"SHT_CUDA_INFO"
	.sectionflags	@""
	.align	4


	//----- nvinfo : EIATTR_CUDA_API_VERSION
	.align		4
        /*0000*/ 	.byte	0x04, 0x37
        /*0002*/ 	.short	(.L_11 - .L_10)
.L_10:
        /*0004*/ 	.word	0x0000007c


	//----- nvinfo : EIATTR_KPARAM_INFO
	.align		4
.L_11:
        /*0008*/ 	.byte	0x04, 0x17
        /*000a*/ 	.short	(.L_13 - .L_12)
.L_12:
        /*000c*/ 	.word	0x00000000
        /*0010*/ 	.short	0x0006
        /*0012*/ 	.short	0x0030
        /*0014*/ 	.byte	0x00, 0xf0, 0x11, 0x00


	//----- nvinfo : EIATTR_KPARAM_INFO
	.align		4
.L_13:
        /*0018*/ 	.byte	0x04, 0x17
        /*001a*/ 	.short	(.L_15 - .L_14)
.L_14:
        /*001c*/ 	.word	0x00000000
        /*0020*/ 	.short	0x0005
        /*0022*/ 	.short	0x0028
        /*0024*/ 	.byte	0x00, 0xf4, 0x21, 0x00


	//----- nvinfo : EIATTR_KPARAM_INFO
	.align		4
.L_15:
        /*0028*/ 	.byte	0x04, 0x17
        /*002a*/ 	.short	(.L_17 - .L_16)
.L_16:
        /*002c*/ 	.word	0x00000000
        /*0030*/ 	.short	0x0004
        /*0032*/ 	.short	0x0020
        /*0034*/ 	.byte	0x00, 0xf4, 0x21, 0x00


	//----- nvinfo : EIATTR_KPARAM_INFO
	.align		4
.L_17:
        /*0038*/ 	.byte	0x04, 0x17
        /*003a*/ 	.short	(.L_19 - .L_18)
.L_18:
        /*003c*/ 	.word	0x00000000
        /*0040*/ 	.short	0x0003
        /*0042*/ 	.short	0x0018
        /*0044*/ 	.byte	0x00, 0xf4, 0x21, 0x00


	//----- nvinfo : EIATTR_KPARAM_INFO
	.align		4
.L_19:
        /*0048*/ 	.byte	0x04, 0x17
        /*004a*/ 	.short	(.L_21 - .L_20)
.L_20:
        /*004c*/ 	.word	0x00000000
        /*0050*/ 	.short	0x0002
        /*0052*/ 	.short	0x0010
        /*0054*/ 	.byte	0x00, 0xf4, 0x21, 0x00


	//----- nvinfo : EIATTR_KPARAM_INFO
	.align		4
.L_21:
        /*0058*/ 	.byte	0x04, 0x17
        /*005a*/ 	.short	(.L_23 - .L_22)
.L_22:
        /*005c*/ 	.word	0x00000000
        /*0060*/ 	.short	0x0001
        /*0062*/ 	.short	0x0008
        /*0064*/ 	.byte	0x00, 0xf4, 0x21, 0x00


	//----- nvinfo : EIATTR_KPARAM_INFO
	.align		4
.L_23:
        /*0068*/ 	.byte	0x04, 0x17
        /*006a*/ 	.short	(.L_25 - .L_24)
.L_24:
        /*006c*/ 	.word	0x00000000
        /*0070*/ 	.short	0x0000
        /*0072*/ 	.short	0x0000
        /*0074*/ 	.byte	0x00, 0xf4, 0x21, 0x00


	//----- nvinfo : EIATTR_SPARSE_MMA_MASK
	.align		4
.L_25:
        /*0078*/ 	.byte	0x03, 0x50
        /*007a*/ 	.short	0x0000


	//----- nvinfo : EIATTR_MAXREG_COUNT
	.align		4
        /*007c*/ 	.byte	0x03, 0x1b
        /*007e*/ 	.short	0x00ff


	//----- nvinfo : EIATTR_EXIT_INSTR_OFFSETS
	.align		4
        /*0080*/ 	.byte	0x04, 0x1c
        /*0082*/ 	.short	(.L_27 - .L_26)


	//   ....[0]....
.L_26:
        /*0084*/ 	.word	0x000002c0


	//----- nvinfo : EIATTR_REQNTID
	.align		4
.L_27:
        /*0088*/ 	.byte	0x04, 0x10
        /*008a*/ 	.short	(.L_29 - .L_28)
.L_28:
        /*008c*/ 	.word	0x00000080
        /*0090*/ 	.word	0x00000001
        /*0094*/ 	.word	0x00000001


	//----- nvinfo : EIATTR_CBANK_PARAM_SIZE
	.align		4
.L_29:
        /*0098*/ 	.byte	0x03, 0x19
        /*009a*/ 	.short	0x0034


	//----- nvinfo : EIATTR_PARAM_CBANK
	.align		4
        /*009c*/ 	.byte	0x04, 0x0a
        /*009e*/ 	.short	(.L_31 - .L_30)
	.align		4
.L_30:
        /*00a0*/ 	.word	index@(.nv.constant0.triton_poi_fused__native_batch_norm_legit_no_training_relu_18)
        /*00a4*/ 	.short	0x0210
        /*00a6*/ 	.short	0x0034


	//----- nvinfo : EIATTR_SW_WAR
	.align		4
.L_31:
        /*00a8*/ 	.byte	0x04, 0x36
        /*00aa*/ 	.short	(.L_33 - .L_32)
.L_32:
        /*00ac*/ 	.word	0x00000008
.L_33:


//--------------------- .nv.callgraph             --------------------------
	.section	.nv.callgraph,"",@"SHT_CUDA_CALLGRAPH"
	.align	4
	.sectionentsize	8
	.align		4
        /*0000*/ 	.word	0x00000000
	.align		4
        /*0004*/ 	.word	0xffffffff
	.align		4
        /*0008*/ 	.word	0x00000000
	.align		4
        /*000c*/ 	.word	0xfffffffe
	.align		4
        /*0010*/ 	.word	0x00000000
	.align		4
        /*0014*/ 	.word	0xfffffffd
	.align		4
        /*0018*/ 	.word	0x00000000
	.align		4
        /*001c*/ 	.word	0xfffffffc


//--------------------- .nv.constant4             --------------------------
	.section	.nv.constant4,"a",@progbits
	.align	8
	.align		8
.nv.constant4:
        /*0000*/ 	.dword	_$_str
	.align		8
        /*0008*/ 	.dword	_$_str_$_2


//--------------------- .text.triton_poi_fused__native_batch_norm_legit_no_training_relu_18 --------------------------
	.section	.text.triton_poi_fused__native_batch_norm_legit_no_training_relu_18,"ax",@progbits
	.align	128
        .global         triton_poi_fused__native_batch_norm_legit_no_training_relu_18
        .type           triton_poi_fused__native_batch_norm_legit_no_training_relu_18,@function
        .size           triton_poi_fused__native_batch_norm_legit_no_training_relu_18,(.L_x_1 - triton_poi_fused__native_batch_norm_legit_no_training_relu_18)
        .other          triton_poi_fused__native_batch_norm_legit_no_training_relu_18,@"STO_CUDA_ENTRY STV_DEFAULT"
triton_poi_fused__native_batch_norm_legit_no_training_relu_18:
.text.triton_poi_fused__native_batch_norm_legit_no_training_relu_18:
[----:B------:R-:W-:Y:S01]  /*0000*/  LDC R1, c[0x0][0x28] ;  /* 0x00000a00ff017b82 */ /* 0x000fe20000000800 */
[----:B------:R-:W1:Y:S07]  /*0010*/  S2R R0, SR_TID.X ;  /* 0x0000000000007919 */ /* 0x000e6e0000002100 */
[----:B------:R-:W2:Y:S01]  /*0020*/  LDC.64 R6, c[0x0][0x220] ;  /* 0x00008800ff067b82 */ /* 0x000ea20000000a00 */
[----:B------:R-:W-:Y:S01]  /*0030*/  ULDC.64 UR4, c[0x0][0x208] ;  /* 0x0000820000047ab9 */ /* 0x000fe20000000a00 */
[----:B------:R-:W3:Y:S06]  /*0040*/  S2R R3, SR_CTAID.X ;  /* 0x0000000000037919 */ /* 0x000eec0000002500 */
[----:B------:R-:W4:Y:S08]  /*0050*/  LDC.64 R4, c[0x0][0x218] ;  /* 0x00008600ff047b82 */ /* 0x000f300000000a00 */
[----:B------:R-:W5:Y:S08]  /*0060*/  LDC.64 R8, c[0x0][0x228] ;  /* 0x00008a00ff087b82 */ /* 0x000f700000000a00 */
[----:B------:R-:W5:Y:S01]  /*0070*/  LDC.64 R10, c[0x0][0x230] ;  /* 0x00008c00ff0a7b82 */ /* 0x000f620000000a00 */
[----:B-1----:R-:W-:-:S04]  /*0080*/  LOP3.LUT R0, R0, 0x7f, RZ, 0xc0, !PT ;  /* 0x0000007f00007812 */ /* 0x002fc800078ec0ff */
[----:B---3--:R-:W-:-:S05]  /*0090*/  LEA R0, R3, R0, 0x7 ;  /* 0x0000000003007211 */ /* 0x008fca00078e38ff */
[----:B------:R-:W-:-:S05]  /*00a0*/  IMAD.HI R2, R0, 0x2aaaaaab, RZ ;  /* 0x2aaaaaab00027827 */ /* 0x000fca00078e02ff */
[----:B------:R-:W-:-:S04]  /*00b0*/  SHF.R.U32.HI R3, RZ, 0x1f, R2 ;  /* 0x0000001fff037819 */ /* 0x000fc80000011602 */
[----:B------:R-:W-:-:S05]  /*00c0*/  LEA.HI R3, R2, R3, RZ, 0x18 ;  /* 0x0000000302037211 */ /* 0x000fca00078fc0ff */
[----:B------:R-:W-:Y:S02]  /*00d0*/  IMAD R13, R3, -0x600, R0 ;  /* 0xfffffa00030d7824 */ /* 0x000fe400078e0200 */
[----:B------:R-:W1:Y:S02]  /*00e0*/  LDC.64 R2, c[0x0][0x210] ;  /* 0x00008400ff027b82 */ /* 0x000e640000000a00 */
[----:B--2---:R-:W-:-:S06]  /*00f0*/  IMAD.WIDE R6, R13, 0x4, R6 ;  /* 0x000000040d067825 */ /* 0x004fcc00078e0206 */
[----:B------:R-:W2:Y:S01]  /*0100*/  LDG.E.EL R6, desc[UR4][R6.64] ;  /* 0x0000000406067981 */ /* 0x000ea2000c2e1900 */
[----:B----4-:R-:W-:-:S04]  /*0110*/  IMAD.WIDE R4, R13, 0x4, R4 ;  /* 0x000000040d047825 */ /* 0x010fc800078e0204 */
[C---:B-----5:R-:W-:Y:S02]  /*0120*/  IMAD.WIDE R8, R13.reuse, 0x4, R8 ;  /* 0x000000040d087825 */ /* 0x060fe400078e0208 */
[----:B------:R3:W4:Y:S02]  /*0130*/  LDG.E.EL R5, desc[UR4][R4.64] ;  /* 0x0000000404057981 */ /* 0x000724000c2e1900 */
[----:B0-----:R-:W-:Y:S02]  /*0140*/  IMAD.WIDE R10, R13, 0x4, R10 ;  /* 0x000000040d0a7825 */ /* 0x001fe400078e020a */
[----:B------:R-:W5:Y:S04]  /*0150*/  LDG.E.EL R8, desc[UR4][R8.64] ;  /* 0x0000000408087981 */ /* 0x000f68000c2e1900 */
[----:B------:R-:W5:Y:S01]  /*0160*/  LDG.E.EL R11, desc[UR4][R10.64] ;  /* 0x000000040a0b7981 */ /* 0x000f62000c2e1900 */
[----:B-1----:R-:W-:-:S05]  /*0170*/  IMAD.WIDE R2, R0, 0x4, R2 ;  /* 0x0000000400027825 */ /* 0x002fca00078e0202 */
[----:B------:R0:W4:Y:S01]  /*0180*/  LDG.E R12, desc[UR4][R2.64] ;  /* 0x00000004020c7981 */ /* 0x000122000c1e1900 */
[----:B---3--:R-:W-:Y:S01]  /*0190*/  HFMA2.MMA R4, -RZ, RZ, 1.625, 0 ;  /* 0x3e800000ff047435 */ /* 0x008fe200000001ff */
[----:B0-----:R-:W0:Y:S02]  /*01a0*/  LDC.64 R2, c[0x0][0x238] ;  /* 0x00008e00ff027b82 */ /* 0x001e240000000a00 */
[----:B0-----:R-:W-:-:S04]  /*01b0*/  IMAD.WIDE R2, R0, 0x4, R2 ;  /* 0x0000000400027825 */ /* 0x001fc800078e0202 */
[----:B--2---:R-:W-:-:S04]  /*01c0*/  FADD R6, R6, 9.9999997473787516356e-06 ;  /* 0x3727c5ac06067421 */ /* 0x004fc80000000000 */
[----:B------:R-:W0:Y:S02]  /*01d0*/  MUFU.SQRT R7, R6 ;  /* 0x0000000600077308 */ /* 0x000e240000002000 */
[C---:B0-----:R-:W-:Y:S02]  /*01e0*/  FSETP.GT.AND P0, PT, R7.reuse, 8.50705917302346158658e+37, PT ;  /* 0x7e8000000700780b */ /* 0x041fe40003f04000 */
[----:B------:R-:W-:-:S11]  /*01f0*/  FSETP.GEU.AND P1, PT, R7, 1.175494350822287508e-38, PT ;  /* 0x008000000700780b */ /* 0x000fd60003f2e000 */
[----:B------:R-:W-:-:S04]  /*0200*/  @P0 FMUL R7, R7, 0.25 ;  /* 0x3e80000007070820 */ /* 0x000fc80000400000 */
[----:B------:R-:W-:-:S06]  /*0210*/  @!P1 FMUL R7, R7, 16777216 ;  /* 0x4b80000007079820 */ /* 0x000fcc0000400000 */
[----:B------:R-:W0:Y:S01]  /*0220*/  MUFU.RCP R7, R7 ;  /* 0x0000000700077308 */ /* 0x000e220000001000 */
[----:B------:R-:W-:Y:S01]  /*0230*/  FSEL R4, R4, 1, P0 ;  /* 0x3f80000004047808 */ /* 0x000fe20000000000 */
[----:B----4-:R-:W-:-:S04]  /*0240*/  FADD R5, R12, -R5 ;  /* 0x800000050c057221 */ /* 0x010fc80000000000 */
[----:B------:R-:W-:-:S04]  /*0250*/  @!P1 FMUL R4, R4, 16777216 ;  /* 0x4b80000004049820 */ /* 0x000fc80000400000 */
[----:B0-----:R-:W-:-:S04]  /*0260*/  FMUL R4, R7, R4 ;  /* 0x0000000407047220 */ /* 0x001fc80000400000 */
[----:B------:R-:W-:-:S04]  /*0270*/  FMUL R4, R5, R4 ;  /* 0x0000000405047220 */ /* 0x000fc80000400000 */
[----:B-----5:R-:W-:-:S05]  /*0280*/  FFMA R4, R8, R4, R11 ;  /* 0x0000000408047223 */ /* 0x020fca000000000b */
[----:B------:R-:W-:-:S04]  /*0290*/  FSETP.GEU.AND P0, PT, R4, RZ, PT ;  /* 0x000000ff0400720b */ /* 0x000fc80003f0e000 */
[----:B------:R-:W-:-:S05]  /*02a0*/  FSEL R5, R4, RZ, P0 ;  /* 0x000000ff04057208 */ /* 0x000fca0000000000 */
[----:B------:R-:W-:Y:S01]  /*02b0*/  STG.E desc[UR4][R2.64], R5 ;  /* 0x0000000502007986 */ /* 0x000fe2000c101904 */
[----:B------:R-:W-:Y:S05]  /*02c0*/  EXIT ;  /* 0x000000000000794d */ /* 0x000fea0003800000 */
.L_x_0:
[----:B------:R-:W-:-:S00]  /*02d0*/  BRA `(.L_x_0) ;  /* 0xfffffffc00fc7947 */ /* 0x000fc0000383ffff */
[----:B------:R-:W-:-:S00]  /*02e0*/  NOP ;  /* 0x0000000000007918 */ /* 0x000fc00000000000 */
        /* <DEDUP_REMOVED lines=9> */
.L_x_1:


//--------------------- .nv.global.init           --------------------------
	.section	.nv.global.init,"aw",@progbits
.nv.global.init:
	.type		_$_str,@object
	.size		_$_str,(_$_str_$_2 - _$_str)
_$_str:
        /*0000*/ 	.byte	0x5f, 0x5f, 0x43, 0x55, 0x44, 0x41, 0x5f, 0x46, 0x54, 0x5a, 0x00
	.type		_$_str_$_2,@object
	.size		_$_str_$_2,(.L_1 - _$_str_$_2)
_$_str_$_2:
        /*000b*/ 	.byte	0x5f, 0x5f, 0x43, 0x55, 0x44, 0x41, 0x5f, 0x50, 0x52, 0x45, 0x43, 0x5f, 0x53, 0x51, 0x52, 0x54
        /*001b*/ 	.byte	0x00
.L_1:


//--------------------- .nv.constant0.triton_poi_fused__native_batch_norm_legit_no_training_relu_18 --------------------------
	.section	.nv.constant0.triton_poi_fused__native_batch_norm_legit_no_training_relu_18,"a",@progbits
	.sectionflags	@""
	.align	4
.nv.constant0.triton_poi_fused__native_batch_norm_legit_no_training_relu_18:
	.zero		580
